//
// Generated by NVIDIA NVVM Compiler
//
// Compiler Build ID: CL-36424714
// Cuda compilation tools, release 13.0, V13.0.88
// Based on NVVM 20.0.0
//

.version 9.0
.target sm_100
.address_size 64

	// .globl	copypad

.visible .entry copypad(
	.param .u64 .ptr .align 1 copypad_param_0,
	.param .u32 copypad_param_1,
	.param .u32 copypad_param_2,
	.param .u32 copypad_param_3,
	.param .u64 .ptr .align 1 copypad_param_4,
	.param .u32 copypad_param_5,
	.param .u32 copypad_param_6,
	.param .u32 copypad_param_7,
	.param .u32 copypad_param_8,
	.param .u32 copypad_param_9,
	.param .u32 copypad_param_10
)
{
	.reg .pred 	%p<16>;
	.reg .b32 	%r<176>;
	.reg .b32 	%f<16>;
	.reg .b64 	%rd<68>;

	ld.param.u64 	%rd4, [copypad_param_0];
	ld.param.u32 	%r68, [copypad_param_2];
	ld.param.u32 	%r69, [copypad_param_3];
	ld.param.u32 	%r70, [copypad_param_5];
	ld.param.u32 	%r71, [copypad_param_6];
	ld.param.u32 	%r72, [copypad_param_7];
	cvta.to.global.u64 	%rd1, %rd4;
	mov.u32 	%r76, %ctaid.y;
	mov.u32 	%r77, %ntid.y;
	mul.lo.s32 	%r1, %r76, %r77;
	mov.u32 	%r2, %tid.y;
	add.s32 	%r3, %r1, %r2;
	mov.u32 	%r78, %ctaid.x;
	mov.u32 	%r79, %ntid.x;
	mul.lo.s32 	%r4, %r78, %r79;
	mov.u32 	%r5, %tid.x;
	add.s32 	%r6, %r4, %r5;
	setp.ge.s32 	%p1, %r3, %r71;
	setp.ge.s32 	%p2, %r6, %r72;
	or.pred  	%p3, %p1, %p2;
	@%p3 bra 	$L__BB0_14;
	setp.ge.s32 	%p4, %r3, %r68;
	setp.ge.s32 	%p5, %r6, %r69;
	or.pred  	%p6, %p4, %p5;
	@%p6 bra 	$L__BB0_14;
	setp.lt.s32 	%p7, %r70, 1;
	@%p7 bra 	$L__BB0_14;
	setp.lt.u32 	%p8, %r70, 8;
	mov.b32 	%r174, 0;
	@%p8 bra 	$L__BB0_6;
	ld.param.u32 	%r154, [copypad_param_10];
	ld.param.u32 	%r152, [copypad_param_9];
	ld.param.u32 	%r148, [copypad_param_8];
	and.b32  	%r81, %r70, 2147483640;
	neg.s32 	%r172, %r81;
	add.s32 	%r82, %r5, %r154;
	add.s32 	%r83, %r82, %r4;
	add.s32 	%r84, %r2, %r152;
	add.s32 	%r85, %r84, %r1;
	mul.lo.s32 	%r86, %r148, %r68;
	add.s32 	%r87, %r86, %r68;
	add.s32 	%r88, %r85, %r87;
	mad.lo.s32 	%r171, %r69, %r88, %r83;
	add.s32 	%r89, %r148, 2;
	mad.lo.s32 	%r90, %r68, %r89, %r85;
	mad.lo.s32 	%r170, %r69, %r90, %r83;
	add.s32 	%r91, %r148, 3;
	mad.lo.s32 	%r92, %r68, %r91, %r85;
	mad.lo.s32 	%r169, %r69, %r92, %r83;
	add.s32 	%r93, %r148, 4;
	mad.lo.s32 	%r94, %r68, %r93, %r85;
	mad.lo.s32 	%r168, %r69, %r94, %r83;
	add.s32 	%r95, %r148, 5;
	mad.lo.s32 	%r96, %r68, %r95, %r85;
	mad.lo.s32 	%r167, %r69, %r96, %r83;
	add.s32 	%r97, %r148, 6;
	mad.lo.s32 	%r98, %r68, %r97, %r85;
	mad.lo.s32 	%r166, %r69, %r98, %r83;
	add.s32 	%r99, %r148, 7;
	mad.lo.s32 	%r100, %r68, %r99, %r85;
	mad.lo.s32 	%r165, %r69, %r100, %r83;
	add.s32 	%r101, %r85, %r86;
	mad.lo.s32 	%r164, %r69, %r101, %r83;
	add.s32 	%r102, %r2, %r71;
	add.s32 	%r103, %r102, %r1;
	mad.lo.s32 	%r163, %r72, %r103, %r6;
	shl.b32 	%r104, %r71, 1;
	add.s32 	%r105, %r3, %r104;
	mad.lo.s32 	%r162, %r72, %r105, %r6;
	mad.lo.s32 	%r106, %r71, 3, %r3;
	mad.lo.s32 	%r161, %r72, %r106, %r6;
	shl.b32 	%r107, %r71, 2;
	add.s32 	%r108, %r3, %r107;
	mad.lo.s32 	%r160, %r72, %r108, %r6;
	mad.lo.s32 	%r109, %r71, 5, %r3;
	mad.lo.s32 	%r159, %r72, %r109, %r6;
	mad.lo.s32 	%r110, %r71, 6, %r3;
	mad.lo.s32 	%r158, %r72, %r110, %r6;
	mad.lo.s32 	%r111, %r71, 7, %r3;
	mad.lo.s32 	%r157, %r72, %r111, %r6;
	mad.lo.s32 	%r156, %r72, %r3, %r6;
$L__BB0_5:
	.pragma "nounroll";
	ld.param.u64 	%rd66, [copypad_param_4];
	and.b32  	%r174, %r70, 2147483640;
	cvta.to.global.u64 	%rd5, %rd66;
	mul.wide.s32 	%rd6, %r156, 4;
	add.s64 	%rd7, %rd5, %rd6;
	ld.global.f32 	%f1, [%rd7];
	mul.wide.s32 	%rd8, %r164, 4;
	add.s64 	%rd9, %rd1, %rd8;
	st.global.f32 	[%rd9], %f1;
	mul.wide.s32 	%rd10, %r163, 4;
	add.s64 	%rd11, %rd5, %rd10;
	ld.global.f32 	%f2, [%rd11];
	mul.wide.s32 	%rd12, %r171, 4;
	add.s64 	%rd13, %rd1, %rd12;
	st.global.f32 	[%rd13], %f2;
	mul.wide.s32 	%rd14, %r162, 4;
	add.s64 	%rd15, %rd5, %rd14;
	ld.global.f32 	%f3, [%rd15];
	mul.wide.s32 	%rd16, %r170, 4;
	add.s64 	%rd17, %rd1, %rd16;
	st.global.f32 	[%rd17], %f3;
	mul.wide.s32 	%rd18, %r161, 4;
	add.s64 	%rd19, %rd5, %rd18;
	ld.global.f32 	%f4, [%rd19];
	mul.wide.s32 	%rd20, %r169, 4;
	add.s64 	%rd21, %rd1, %rd20;
	st.global.f32 	[%rd21], %f4;
	mul.wide.s32 	%rd22, %r160, 4;
	add.s64 	%rd23, %rd5, %rd22;
	ld.global.f32 	%f5, [%rd23];
	mul.wide.s32 	%rd24, %r168, 4;
	add.s64 	%rd25, %rd1, %rd24;
	st.global.f32 	[%rd25], %f5;
	mul.wide.s32 	%rd26, %r159, 4;
	add.s64 	%rd27, %rd5, %rd26;
	ld.global.f32 	%f6, [%rd27];
	mul.wide.s32 	%rd28, %r167, 4;
	add.s64 	%rd29, %rd1, %rd28;
	st.global.f32 	[%rd29], %f6;
	mul.wide.s32 	%rd30, %r158, 4;
	add.s64 	%rd31, %rd5, %rd30;
	ld.global.f32 	%f7, [%rd31];
	mul.wide.s32 	%rd32, %r166, 4;
	add.s64 	%rd33, %rd1, %rd32;
	st.global.f32 	[%rd33], %f7;
	mul.wide.s32 	%rd34, %r157, 4;
	add.s64 	%rd35, %rd5, %rd34;
	ld.global.f32 	%f8, [%rd35];
	mul.wide.s32 	%rd36, %r165, 4;
	add.s64 	%rd37, %rd1, %rd36;
	st.global.f32 	[%rd37], %f8;
	add.s32 	%r172, %r172, 8;
	mul.lo.s32 	%r112, %r69, %r68;
	shl.b32 	%r113, %r112, 3;
	add.s32 	%r171, %r171, %r113;
	add.s32 	%r170, %r170, %r113;
	add.s32 	%r169, %r169, %r113;
	add.s32 	%r168, %r168, %r113;
	add.s32 	%r167, %r167, %r113;
	add.s32 	%r166, %r166, %r113;
	add.s32 	%r165, %r165, %r113;
	add.s32 	%r164, %r164, %r113;
	mul.lo.s32 	%r114, %r72, %r71;
	shl.b32 	%r115, %r114, 3;
	add.s32 	%r163, %r163, %r115;
	add.s32 	%r162, %r162, %r115;
	add.s32 	%r161, %r161, %r115;
	add.s32 	%r160, %r160, %r115;
	add.s32 	%r159, %r159, %r115;
	add.s32 	%r158, %r158, %r115;
	add.s32 	%r157, %r157, %r115;
	add.s32 	%r156, %r156, %r115;
	setp.ne.s32 	%p9, %r172, 0;
	@%p9 bra 	$L__BB0_5;
$L__BB0_6:
	and.b32  	%r60, %r70, 7;
	setp.eq.s32 	%p10, %r60, 0;
	@%p10 bra 	$L__BB0_14;
	ld.param.u32 	%r155, [copypad_param_10];
	ld.param.u32 	%r153, [copypad_param_9];
	ld.param.u64 	%rd67, [copypad_param_4];
	cvta.to.global.u64 	%rd2, %rd67;
	add.s32 	%r61, %r155, %r6;
	add.s32 	%r62, %r153, %r3;
	and.b32  	%r63, %r70, 3;
	setp.lt.u32 	%p11, %r60, 4;
	@%p11 bra 	$L__BB0_9;
	ld.param.u32 	%r149, [copypad_param_8];
	add.s32 	%r116, %r174, %r149;
	mad.lo.s32 	%r117, %r174, %r71, %r3;
	mad.lo.s32 	%r118, %r117, %r72, %r6;
	mul.wide.s32 	%rd38, %r118, 4;
	add.s64 	%rd39, %rd2, %rd38;
	ld.global.f32 	%f9, [%rd39];
	mad.lo.s32 	%r119, %r116, %r68, %r62;
	mad.lo.s32 	%r120, %r119, %r69, %r61;
	mul.wide.s32 	%rd40, %r120, 4;
	add.s64 	%rd41, %rd1, %rd40;
	st.global.f32 	[%rd41], %f9;
	add.s32 	%r121, %r117, %r71;
	mad.lo.s32 	%r122, %r121, %r72, %r6;
	mul.wide.s32 	%rd42, %r122, 4;
	add.s64 	%rd43, %rd2, %rd42;
	ld.global.f32 	%f10, [%rd43];
	add.s32 	%r123, %r119, %r68;
	mad.lo.s32 	%r124, %r123, %r69, %r61;
	mul.wide.s32 	%rd44, %r124, 4;
	add.s64 	%rd45, %rd1, %rd44;
	st.global.f32 	[%rd45], %f10;
	add.s32 	%r125, %r121, %r71;
	mad.lo.s32 	%r126, %r125, %r72, %r6;
	mul.wide.s32 	%rd46, %r126, 4;
	add.s64 	%rd47, %rd2, %rd46;
	ld.global.f32 	%f11, [%rd47];
	add.s32 	%r127, %r123, %r68;
	mad.lo.s32 	%r128, %r127, %r69, %r61;
	mul.wide.s32 	%rd48, %r128, 4;
	add.s64 	%rd49, %rd1, %rd48;
	st.global.f32 	[%rd49], %f11;
	add.s32 	%r129, %r125, %r71;
	mad.lo.s32 	%r130, %r129, %r72, %r6;
	mul.wide.s32 	%rd50, %r130, 4;
	add.s64 	%rd51, %rd2, %rd50;
	ld.global.f32 	%f12, [%rd51];
	add.s32 	%r131, %r127, %r68;
	mad.lo.s32 	%r132, %r131, %r69, %r61;
	mul.wide.s32 	%rd52, %r132, 4;
	add.s64 	%rd53, %rd1, %rd52;
	st.global.f32 	[%rd53], %f12;
	add.s32 	%r174, %r174, 4;
$L__BB0_9:
	setp.eq.s32 	%p12, %r63, 0;
	@%p12 bra 	$L__BB0_14;
	setp.eq.s32 	%p13, %r63, 1;
	@%p13 bra 	$L__BB0_12;
	ld.param.u32 	%r150, [copypad_param_8];
	add.s32 	%r133, %r174, %r150;
	mad.lo.s32 	%r134, %r174, %r71, %r3;
	mad.lo.s32 	%r135, %r134, %r72, %r6;
	mul.wide.s32 	%rd54, %r135, 4;
	add.s64 	%rd55, %rd2, %rd54;
	ld.global.f32 	%f13, [%rd55];
	mad.lo.s32 	%r136, %r133, %r68, %r62;
	mad.lo.s32 	%r137, %r136, %r69, %r61;
	mul.wide.s32 	%rd56, %r137, 4;
	add.s64 	%rd57, %rd1, %rd56;
	st.global.f32 	[%rd57], %f13;
	add.s32 	%r138, %r134, %r71;
	mad.lo.s32 	%r139, %r138, %r72, %r6;
	mul.wide.s32 	%rd58, %r139, 4;
	add.s64 	%rd59, %rd2, %rd58;
	ld.global.f32 	%f14, [%rd59];
	add.s32 	%r140, %r136, %r68;
	mad.lo.s32 	%r141, %r140, %r69, %r61;
	mul.wide.s32 	%rd60, %r141, 4;
	add.s64 	%rd61, %rd1, %rd60;
	st.global.f32 	[%rd61], %f14;
	add.s32 	%r174, %r174, 2;
$L__BB0_12:
	and.b32  	%r142, %r70, 1;
	setp.eq.b32 	%p14, %r142, 1;
	not.pred 	%p15, %p14;
	@%p15 bra 	$L__BB0_14;
	ld.param.u32 	%r151, [copypad_param_8];
	add.s32 	%r143, %r174, %r151;
	mad.lo.s32 	%r144, %r174, %r71, %r3;
	mad.lo.s32 	%r145, %r144, %r72, %r6;
	mul.wide.s32 	%rd62, %r145, 4;
	add.s64 	%rd63, %rd2, %rd62;
	ld.global.f32 	%f15, [%rd63];
	mad.lo.s32 	%r146, %r143, %r68, %r62;
	mad.lo.s32 	%r147, %r146, %r69, %r61;
	mul.wide.s32 	%rd64, %r147, 4;
	add.s64 	%rd65, %rd1, %rd64;
	st.global.f32 	[%rd65], %f15;
$L__BB0_14:
	ret;

}


// ===== COMPILED SASS (sm_100) =====

	.target	sm_100

	.elftype	@"ET_EXEC"


//--------------------- .note.nv.tkinfo           --------------------------
	.section	.note.nv.tkinfo,"",@"SHT_NOTE"
	.sectionflags	@"SHF_NOTE_NV_TKINFO"
	.tkinfo
        /*0018*/ 	.word	0x00000002
        /*0030*/ 	.string	""
        /*0030*/ 	.string	"ptxas"
        /*0030*/ 	.string	"Cuda compilation tools, release 13.0, V13.0.88"
        /*0030*/ 	.string	"Build cuda_13.0.r13.0/compiler.36424714_0"
        /*0030*/ 	.string	"-arch sm_100 -m 64 "



//--------------------- .note.nv.cuinfo           --------------------------
	.section	.note.nv.cuinfo,"",@"SHT_NOTE"
	.sectionflags	@"SHF_NOTE_NV_CUINFO"
        /*0018*/ 	.short	0x0002
        /*001a*/ 	.short	0x0064
        /*001c*/ 	.short	0x0082
	.zero		2


//--------------------- .nv.info                  --------------------------
	.section	.nv.info,"",@"SHT_CUDA_INFO"
	.align	4


	//----- nvinfo : EIATTR_REGCOUNT
	.align		4
        /*0000*/ 	.byte	0x04, 0x2f
        /*0002*/ 	.short	(.L_1 - .L_0)
	.align		4
.L_0:
        /*0004*/ 	.word	index@(copypad)
        /*0008*/ 	.word	0x00000028


	//----- nvinfo : EIATTR_FRAME_SIZE
	.align		4
.L_1:
        /*000c*/ 	.byte	0x04, 0x11
        /*000e*/ 	.short	(.L_3 - .L_2)
	.align		4
.L_2:
        /*0010*/ 	.word	index@(copypad)
        /*0014*/ 	.word	0x00000000


	//----- nvinfo : EIATTR_MIN_STACK_SIZE
	.align		4
.L_3:
        /*0018*/ 	.byte	0x04, 0x12
        /*001a*/ 	.short	(.L_5 - .L_4)
	.align		4
.L_4:
        /*001c*/ 	.word	index@(copypad)
        /*0020*/ 	.word	0x00000000
.L_5:


//--------------------- .nv.compat                --------------------------
	.section	.nv.compat,"",@"SHT_CUDA_COMPAT_INFO"
	.align	4
        /*0000*/ 	.byte	0x02, 0x09, 0x00, 0x00, 0x02, 0x02, 0x01, 0x00, 0x02, 0x05, 0x05, 0x00, 0x03, 0x07, 0x01, 0x01
        /*0010*/ 	.byte	0x02, 0x03, 0x00, 0x00, 0x02, 0x06, 0x01, 0x00, 0x04, 0x0b, 0x08, 0x00, 0x09, 0x00, 0x00, 0x00
        /*0020*/ 	.byte	0x00, 0x00, 0x00, 0x00


//--------------------- .nv.info.copypad          --------------------------
	.section	.nv.info.copypad,"",@"SHT_CUDA_INFO"
	.sectionflags	@""
	.align	4


	//----- nvinfo : EIATTR_CUDA_API_VERSION
	.align		4
        /*0000*/ 	.byte	0x04, 0x37
        /*0002*/ 	.short	(.L_7 - .L_6)
.L_6:
        /*0004*/ 	.word	0x00000082


	//----- nvinfo : EIATTR_KPARAM_INFO
	.align		4
.L_7:
        /*0008*/ 	.byte	0x04, 0x17
        /*000a*/ 	.short	(.L_9 - .L_8)
.L_8:
        /*000c*/ 	.word	0x00000000
        /*0010*/ 	.short	0x000a
        /*0012*/ 	.short	0x0034
        /*0014*/ 	.byte	0x00, 0xf0, 0x11, 0x00


	//----- nvinfo : EIATTR_KPARAM_INFO
	.align		4
.L_9:
        /*0018*/ 	.byte	0x04, 0x17
        /*001a*/ 	.short	(.L_11 - .L_10)
.L_10:
        /*001c*/ 	.word	0x00000000
        /*0020*/ 	.short	0x0009
        /*0022*/ 	.short	0x0030
        /*0024*/ 	.byte	0x00, 0xf0, 0x11, 0x00


	//----- nvinfo : EIATTR_KPARAM_INFO
	.align		4
.L_11:
        /*0028*/ 	.byte	0x04, 0x17
        /*002a*/ 	.short	(.L_13 - .L_12)
.L_12:
        /*002c*/ 	.word	0x00000000
        /*0030*/ 	.short	0x0008
        /*0032*/ 	.short	0x002c
        /*0034*/ 	.byte	0x00, 0xf0, 0x11, 0x00


	//----- nvinfo : EIATTR_KPARAM_INFO
	.align		4
.L_13:
        /*0038*/ 	.byte	0x04, 0x17
        /*003a*/ 	.short	(.L_15 - .L_14)
.L_14:
        /*003c*/ 	.word	0x00000000
        /*0040*/ 	.short	0x0007
        /*0042*/ 	.short	0x0028
        /*0044*/ 	.byte	0x00, 0xf0, 0x11, 0x00


	//----- nvinfo : EIATTR_KPARAM_INFO
	.align		4
.L_15:
        /*0048*/ 	.byte	0x04, 0x17
        /*004a*/ 	.short	(.L_17 - .L_16)
.L_16:
        /*004c*/ 	.word	0x00000000
        /*0050*/ 	.short	0x0006
        /*0052*/ 	.short	0x0024
        /*0054*/ 	.byte	0x00, 0xf0, 0x11, 0x00


	//----- nvinfo : EIATTR_KPARAM_INFO
	.align		4
.L_17:
        /*0058*/ 	.byte	0x04, 0x17
        /*005a*/ 	.short	(.L_19 - .L_18)
.L_18:
        /*005c*/ 	.word	0x00000000
        /*0060*/ 	.short	0x0005
        /*0062*/ 	.short	0x0020
        /*0064*/ 	.byte	0x00, 0xf0, 0x11, 0x00


	//----- nvinfo : EIATTR_KPARAM_INFO
	.align		4
.L_19:
        /*0068*/ 	.byte	0x04, 0x17
        /*006a*/ 	.short	(.L_21 - .L_20)
.L_20:
        /*006c*/ 	.word	0x00000000
        /*0070*/ 	.short	0x0004
        /*0072*/ 	.short	0x0018
        /*0074*/ 	.byte	0x00, 0xf5, 0x21, 0x00


	//----- nvinfo : EIATTR_KPARAM_INFO
	.align		4
.L_21:
        /*0078*/ 	.byte	0x04, 0x17
        /*007a*/ 	.short	(.L_23 - .L_22)
.L_22:
        /*007c*/ 	.word	0x00000000
        /*0080*/ 	.short	0x0003
        /*0082*/ 	.short	0x0010
        /*0084*/ 	.byte	0x00, 0xf0, 0x11, 0x00


	//----- nvinfo : EIATTR_KPARAM_INFO
	.align		4
.L_23:
        /*0088*/ 	.byte	0x04, 0x17
        /*008a*/ 	.short	(.L_25 - .L_24)
.L_24:
        /*008c*/ 	.word	0x00000000
        /*0090*/ 	.short	0x0002
        /*0092*/ 	.short	0x000c
        /*0094*/ 	.byte	0x00, 0xf0, 0x11, 0x00


	//----- nvinfo : EIATTR_KPARAM_INFO
	.align		4
.L_25:
        /*0098*/ 	.byte	0x04, 0x17
        /*009a*/ 	.short	(.L_27 - .L_26)
.L_26:
        /*009c*/ 	.word	0x00000000
        /*00a0*/ 	.short	0x0001
        /*00a2*/ 	.short	0x0008
        /*00a4*/ 	.byte	0x00, 0xf0, 0x11, 0x00


	//----- nvinfo : EIATTR_KPARAM_INFO
	.align		4
.L_27:
        /*00a8*/ 	.byte	0x04, 0x17
        /*00aa*/ 	.short	(.L_29 - .L_28)
.L_28:
        /*00ac*/ 	.word	0x00000000
        /*00b0*/ 	.short	0x0000
        /*00b2*/ 	.short	0x0000
        /*00b4*/ 	.byte	0x00, 0xf5, 0x21, 0x00


	//----- nvinfo : EIATTR_SPARSE_MMA_MASK
	.align		4
.L_29:
        /*00b8*/ 	.byte	0x03, 0x50
        /*00ba*/ 	.short	0x0000


	//----- nvinfo : EIATTR_MAXREG_COUNT
	.align		4
        /*00bc*/ 	.byte	0x03, 0x1b
        /*00be*/ 	.short	0x00ff


	//----- nvinfo : EIATTR_MERCURY_ISA_VERSION
	.align		4
        /*00c0*/ 	.byte	0x03, 0x5f
        /*00c2*/ 	.short	0x0101


	//----- nvinfo : EIATTR_VRC_CTA_INIT_COUNT
	.align		4
        /*00c4*/ 	.byte	0x02, 0x4a
	.zero		1
	.zero		1


	//----- nvinfo : EIATTR_EXIT_INSTR_OFFSETS
	.align		4
        /*00c8*/ 	.byte	0x04, 0x1c
        /*00ca*/ 	.short	(.L_31 - .L_30)


	//   ....[0]....
.L_30:
        /*00cc*/ 	.word	0x000000f0


	//   ....[1]....
        /*00d0*/ 	.word	0x00000140


	//   ....[2]....
        /*00d4*/ 	.word	0x00000170


	//   ....[3]....
        /*00d8*/ 	.word	0x00000810


	//   ....[4]....
        /*00dc*/ 	.word	0x00000ae0


	//   ....[5]....
        /*00e0*/ 	.word	0x00000c80


	//   ....[6]....
        /*00e4*/ 	.word	0x00000d50


	//----- nvinfo : EIATTR_CBANK_PARAM_SIZE
	.align		4
.L_31:
        /*00e8*/ 	.byte	0x03, 0x19
        /*00ea*/ 	.short	0x0038


	//----- nvinfo : EIATTR_PARAM_CBANK
	.align		4
        /*00ec*/ 	.byte	0x04, 0x0a
        /*00ee*/ 	.short	(.L_33 - .L_32)
	.align		4
.L_32:
        /*00f0*/ 	.word	index@(.nv.constant0.copypad)
        /*00f4*/ 	.short	0x0380
        /*00f6*/ 	.short	0x0038


	//----- nvinfo : EIATTR_SW_WAR
	.align		4
.L_33:
        /*00f8*/ 	.byte	0x04, 0x36
        /*00fa*/ 	.short	(.L_35 - .L_34)
.L_34:
        /*00fc*/ 	.word	0x00000008
.L_35:


//--------------------- .nv.callgraph             --------------------------
	.section	.nv.callgraph,"",@"SHT_CUDA_CALLGRAPH"
	.align	4
	.sectionentsize	8
	.align		4
        /*0000*/ 	.word	0x00000000
	.align		4
        /*0004*/ 	.word	0xffffffff
	.align		4
        /*0008*/ 	.word	0x00000000
	.align		4
        /*000c*/ 	.word	0xfffffffe
	.align		4
        /*0010*/ 	.word	0x00000000
	.align		4
        /*0014*/ 	.word	0xfffffffd
	.align		4
        /*0018*/ 	.word	0x00000000
	.align		4
        /*001c*/ 	.word	0xfffffffc


//--------------------- .text.copypad             --------------------------
	.section	.text.copypad,"ax",@progbits
	.align	128
        .global         copypad
        .type           copypad,@function
        .size           copypad,(.L_x_5 - copypad)
        .other          copypad,@"STO_CUDA_ENTRY STV_DEFAULT"
copypad:
.text.copypad:
[----:B------:R-:W-:Y:S01]  /*0000*/  LDC R1, c[0x0][0x37c] ;  /* 0x0000df00ff017b82 */ /* 0x000fe20000000800 */
[----:B------:R-:W0:Y:S07]  /*0010*/  S2R R12, SR_TID.X ;  /* 0x00000000000c7919 */ /* 0x000e2e0000002100 */
[----:B------:R-:W1:Y:S01]  /*0020*/  S2UR UR5, SR_CTAID.X ;  /* 0x00000000000579c3 */ /* 0x000e620000002500 */
[----:B------:R-:W2:Y:S01]  /*0030*/  LDCU UR6, c[0x0][0x364] ;  /* 0x00006c80ff0677ac */ /* 0x000ea20008000800 */
[----:B------:R-:W3:Y:S01]  /*0040*/  S2R R25, SR_TID.Y ;  /* 0x0000000000197919 */ /* 0x000ee20000002200 */
[----:B------:R-:W1:Y:S05]  /*0050*/  LDCU UR7, c[0x0][0x360] ;  /* 0x00006c00ff0777ac */ /* 0x000e6a0008000800 */
[----:B------:R-:W2:Y:S01]  /*0060*/  S2UR UR4, SR_CTAID.Y ;  /* 0x00000000000479c3 */ /* 0x000ea20000002600 */
[----:B------:R-:W4:Y:S07]  /*0070*/  LDCU UR8, c[0x0][0x3a8] ;  /* 0x00007500ff0877ac */ /* 0x000f2e0008000800 */
[----:B------:R-:W5:Y:S01]  /*0080*/  LDC R0, c[0x0][0x3a4] ;  /* 0x0000e900ff007b82 */ /* 0x000f620000000800 */
[----:B-1----:R-:W-:-:S06]  /*0090*/  UIMAD UR5, UR5, UR7, URZ ;  /* 0x00000007050572a4 */ /* 0x002fcc000f8e02ff */
[----:B0-----:R-:W-:Y:S01]  /*00a0*/  IADD3 R2, PT, PT, R12, UR5, RZ ;  /* 0x000000050c027c10 */ /* 0x001fe2000fffe0ff */
[----:B--2---:R-:W-:-:S03]  /*00b0*/  UIMAD UR4, UR4, UR6, URZ ;  /* 0x00000006040472a4 */ /* 0x004fc6000f8e02ff */
[----:B----4-:R-:W-:-:S03]  /*00c0*/  ISETP.GE.AND P0, PT, R2, UR8, PT ;  /* 0x0000000802007c0c */ /* 0x010fc6000bf06270 */
[----:B---3--:R-:W-:-:S04]  /*00d0*/  IADD3 R3, PT, PT, R25, UR4, RZ ;  /* 0x0000000419037c10 */ /* 0x008fc8000fffe0ff */
[----:B-----5:R-:W-:-:S13]  /*00e0*/  ISETP.GE.OR P0, PT, R3, R0, P0 ;  /* 0x000000000300720c */ /* 0x020fda0000706670 */
[----:B------:R-:W-:Y:S05]  /*00f0*/  @P0 EXIT ;  /* 0x000000000000094d */ /* 0x000fea0003800000 */
[----:B------:R-:W0:Y:S01]  /*0100*/  LDC R4, c[0x0][0x38c] ;  /* 0x0000e300ff047b82 */ /* 0x000e220000000800 */
[----:B------:R-:W1:Y:S02]  /*0110*/  LDCU UR9, c[0x0][0x390] ;  /* 0x00007200ff0977ac */ /* 0x000e640008000800 */
[----:B-1----:R-:W-:-:S04]  /*0120*/  ISETP.GE.AND P0, PT, R2, UR9, PT ;  /* 0x0000000902007c0c */ /* 0x002fc8000bf06270 */
[----:B0-----:R-:W-:-:S13]  /*0130*/  ISETP.GE.OR P0, PT, R3, R4, P0 ;  /* 0x000000040300720c */ /* 0x001fda0000706670 */
[----:B------:R-:W-:Y:S05]  /*0140*/  @P0 EXIT ;  /* 0x000000000000094d */ /* 0x000fea0003800000 */
[----:B------:R-:W0:Y:S02]  /*0150*/  LDC R5, c[0x0][0x3a0] ;  /* 0x0000e800ff057b82 */ /* 0x000e240000000800 */
[----:B0-----:R-:W-:-:S13]  /*0160*/  ISETP.GE.AND P0, PT, R5, 0x1, PT ;  /* 0x000000010500780c */ /* 0x001fda0003f06270 */
[----:B------:R-:W-:Y:S05]  /*0170*/  @!P0 EXIT ;  /* 0x000000000000894d */ /* 0x000fea0003800000 */
[----:B------:R-:W-:Y:S01]  /*0180*/  ISETP.GE.U32.AND P0, PT, R5, 0x8, PT ;  /* 0x000000080500780c */ /* 0x000fe20003f06070 */
[----:B------:R-:W0:Y:S01]  /*0190*/  LDCU.64 UR6, c[0x0][0x358] ;  /* 0x00006b00ff0677ac */ /* 0x000e220008000a00 */
[----:B------:R-:W-:-:S11]  /*01a0*/  HFMA2 R8, -RZ, RZ, 0, 0 ;  /* 0x00000000ff087431 */ /* 0x000fd600000001ff */
[----:B------:R-:W-:Y:S05]  /*01b0*/  @!P0 BRA `(.L_x_0) ;  /* 0x0000000400908947 */ /* 0x000fea0003800000 */
[----:B------:R-:W1:Y:S01]  /*01c0*/  LDC.64 R6, c[0x0][0x3b0] ;  /* 0x0000ec00ff067b82 */ /* 0x000e620000000a00 */
[C---:B------:R-:W-:Y:S01]  /*01d0*/  LEA R31, R0.reuse, R3, 0x2 ;  /* 0x00000003001f7211 */ /* 0x040fe200078e10ff */
[C-C-:B------:R-:W-:Y:S01]  /*01e0*/  IMAD R33, R0.reuse, 0x5, R3.reuse ;  /* 0x0000000500217824 */ /* 0x140fe200078e0203 */
[----:B------:R-:W-:Y:S01]  /*01f0*/  LOP3.LUT R34, R5, 0x7ffffff8, RZ, 0xc0, !PT ;  /* 0x7ffffff805227812 */ /* 0x000fe200078ec0ff */
[C-C-:B------:R-:W-:Y:S02]  /*0200*/  IMAD R35, R0.reuse, 0x6, R3.reuse ;  /* 0x0000000600237824 */ /* 0x140fe400078e0203 */
[----:B------:R-:W-:Y:S01]  /*0210*/  IMAD R37, R0, 0x7, R3 ;  /* 0x0000000700257824 */ /* 0x000fe200078e0203 */
[----:B------:R-:W-:Y:S01]  /*0220*/  IADD3 R34, PT, PT, -R34, RZ, RZ ;  /* 0x000000ff22227210 */ /* 0x000fe20007ffe1ff */
[----:B------:R-:W2:Y:S01]  /*0230*/  LDC R23, c[0x0][0x3ac] ;  /* 0x0000eb00ff177b82 */ /* 0x000ea20000000800 */
[--C-:B------:R-:W-:Y:S02]  /*0240*/  IMAD R30, R3, UR8, R2.reuse ;  /* 0x00000008031e7c24 */ /* 0x100fe4000f8e0202 */
[----:B------:R-:W-:-:S02]  /*0250*/  IMAD R31, R31, UR8, R2 ;  /* 0x000000081f1f7c24 */ /* 0x000fc4000f8e0202 */
[--C-:B------:R-:W-:Y:S02]  /*0260*/  IMAD R33, R33, UR8, R2.reuse ;  /* 0x0000000821217c24 */ /* 0x100fe4000f8e0202 */
[--C-:B------:R-:W-:Y:S02]  /*0270*/  IMAD R35, R35, UR8, R2.reuse ;  /* 0x0000000823237c24 */ /* 0x100fe4000f8e0202 */
[----:B------:R-:W-:Y:S01]  /*0280*/  IMAD R37, R37, UR8, R2 ;  /* 0x0000000825257c24 */ /* 0x000fe2000f8e0202 */
[----:B-1----:R-:W-:Y:S02]  /*0290*/  IADD3 R12, PT, PT, R7, UR5, R12 ;  /* 0x00000005070c7c10 */ /* 0x002fe4000fffe00c */
[----:B------:R-:W-:Y:S02]  /*02a0*/  IADD3 R7, PT, PT, R6, UR4, R25 ;  /* 0x0000000406077c10 */ /* 0x000fe4000fffe019 */
[C---:B--2---:R-:W-:Y:S01]  /*02b0*/  IADD3 R8, PT, PT, R23.reuse, 0x2, RZ ;  /* 0x0000000217087810 */ /* 0x044fe20007ffe0ff */
[----:B------:R-:W-:Y:S01]  /*02c0*/  IMAD R6, R4, R23, R4 ;  /* 0x0000001704067224 */ /* 0x000fe200078e0204 */
[----:B------:R-:W-:-:S02]  /*02d0*/  IADD3 R14, PT, PT, R23, 0x4, RZ ;  /* 0x00000004170e7810 */ /* 0x000fc40007ffe0ff */
[C---:B------:R-:W-:Y:S01]  /*02e0*/  IADD3 R16, PT, PT, R23.reuse, 0x5, RZ ;  /* 0x0000000517107810 */ /* 0x040fe20007ffe0ff */
[-CC-:B------:R-:W-:Y:S01]  /*02f0*/  IMAD R9, R8, R4.reuse, R7.reuse ;  /* 0x0000000408097224 */ /* 0x180fe200078e0207 */
[C---:B------:R-:W-:Y:S01]  /*0300*/  IADD3 R18, PT, PT, R23.reuse, 0x6, RZ ;  /* 0x0000000617127810 */ /* 0x040fe20007ffe0ff */
[-CC-:B------:R-:W-:Y:S01]  /*0310*/  IMAD R15, R14, R4.reuse, R7.reuse ;  /* 0x000000040e0f7224 */ /* 0x180fe200078e0207 */
[C---:B------:R-:W-:Y:S01]  /*0320*/  IADD3 R10, PT, PT, R23.reuse, 0x3, RZ ;  /* 0x00000003170a7810 */ /* 0x040fe20007ffe0ff */
[-CC-:B------:R-:W-:Y:S01]  /*0330*/  IMAD R17, R16, R4.reuse, R7.reuse ;  /* 0x0000000410117224 */ /* 0x180fe200078e0207 */
[----:B------:R-:W-:Y:S01]  /*0340*/  IADD3 R20, PT, PT, R23, 0x7, RZ ;  /* 0x0000000717147810 */ /* 0x000fe20007ffe0ff */
[----:B------:R-:W-:Y:S01]  /*0350*/  IMAD R19, R18, R4, R7 ;  /* 0x0000000412137224 */ /* 0x000fe200078e0207 */
[----:B------:R-:W-:Y:S01]  /*0360*/  IADD3 R13, PT, PT, R7, R6, RZ ;  /* 0x00000006070d7210 */ /* 0x000fe20007ffe0ff */
[--C-:B------:R-:W-:Y:S02]  /*0370*/  IMAD R6, R9, UR9, R12.reuse ;  /* 0x0000000909067c24 */ /* 0x100fe4000f8e020c */
[----:B------:R-:W-:Y:S01]  /*0380*/  IMAD R8, R15, UR9, R12 ;  /* 0x000000090f087c24 */ /* 0x000fe2000f8e020c */
[----:B------:R-:W-:Y:S01]  /*0390*/  IADD3 R15, PT, PT, R0, UR4, R25 ;  /* 0x00000004000f7c10 */ /* 0x000fe2000fffe019 */
[----:B------:R-:W-:-:S02]  /*03a0*/  IMAD R11, R10, R4, R7 ;  /* 0x000000040a0b7224 */ /* 0x000fc400078e0207 */
[--C-:B------:R-:W-:Y:S01]  /*03b0*/  IMAD R9, R17, UR9, R12.reuse ;  /* 0x0000000911097c24 */ /* 0x100fe2000f8e020c */
[----:B------:R-:W-:Y:S01]  /*03c0*/  LEA R17, R0, R3, 0x1 ;  /* 0x0000000300117211 */ /* 0x000fe200078e08ff */
[--C-:B------:R-:W-:Y:S02]  /*03d0*/  IMAD R21, R20, R4, R7.reuse ;  /* 0x0000000414157224 */ /* 0x100fe400078e0207 */
[--C-:B------:R-:W-:Y:S02]  /*03e0*/  IMAD R10, R19, UR9, R12.reuse ;  /* 0x00000009130a7c24 */ /* 0x100fe4000f8e020c */
[----:B------:R-:W-:Y:S02]  /*03f0*/  IMAD R23, R4, R23, R7 ;  /* 0x0000001704177224 */ /* 0x000fe400078e0207 */
[----:B------:R-:W-:Y:S02]  /*0400*/  IMAD R19, R0, 0x3, R3 ;  /* 0x0000000300137824 */ /* 0x000fe400078e0203 */
[----:B------:R-:W-:-:S02]  /*0410*/  IMAD R7, R11, UR9, R12 ;  /* 0x000000090b077c24 */ /* 0x000fc4000f8e020c */
[--C-:B------:R-:W-:Y:S02]  /*0420*/  IMAD R13, R13, UR9, R12.reuse ;  /* 0x000000090d0d7c24 */ /* 0x100fe4000f8e020c */
[----:B------:R-:W-:Y:S02]  /*0430*/  IMAD R11, R21, UR9, R12 ;  /* 0x00000009150b7c24 */ /* 0x000fe4000f8e020c */
[----:B------:R-:W-:Y:S02]  /*0440*/  IMAD R32, R15, UR8, R2 ;  /* 0x000000080f207c24 */ /* 0x000fe4000f8e0202 */
[----:B------:R-:W-:Y:S02]  /*0450*/  IMAD R12, R23, UR9, R12 ;  /* 0x00000009170c7c24 */ /* 0x000fe4000f8e020c */
[--C-:B------:R-:W-:Y:S02]  /*0460*/  IMAD R14, R17, UR8, R2.reuse ;  /* 0x00000008110e7c24 */ /* 0x100fe4000f8e0202 */
[----:B------:R-:W-:-:S07]  /*0470*/  IMAD R15, R19, UR8, R2 ;  /* 0x00000008130f7c24 */ /* 0x000fce000f8e0202 */
.L_x_1:
[----:B-1----:R-:W1:Y:S02]  /*0480*/  LDC.64 R18, c[0x0][0x398] ;  /* 0x0000e600ff127b82 */ /* 0x002e640000000a00 */
[----:B-1----:R-:W-:-:S05]  /*0490*/  IMAD.WIDE R16, R30, 0x4, R18 ;  /* 0x000000041e107825 */ /* 0x002fca00078e0212 */
[----:B0-----:R0:W2:Y:S01]  /*04a0*/  LDG.E R36, desc[UR6][R16.64] ;  /* 0x0000000610247981 */ /* 0x0010a2000c1e1900 */
[----:B------:R-:W-:Y:S01]  /*04b0*/  IMAD.WIDE R20, R32, 0x4, R18 ;  /* 0x0000000420147825 */ /* 0x000fe200078e0212 */
[----:B0-----:R-:W0:Y:S03]  /*04c0*/  LDC.64 R16, c[0x0][0x380] ;  /* 0x0000e000ff107b82 */ /* 0x001e260000000a00 */
[----:B0-----:R-:W-:-:S05]  /*04d0*/  IMAD.WIDE R28, R12, 0x4, R16 ;  /* 0x000000040c1c7825 */ /* 0x001fca00078e0210 */
[----:B--2---:R-:W-:Y:S04]  /*04e0*/  STG.E desc[UR6][R28.64], R36 ;  /* 0x000000241c007986 */ /* 0x004fe8000c101906 */
[----:B------:R-:W2:Y:S01]  /*04f0*/  LDG.E R27, desc[UR6][R20.64] ;  /* 0x00000006141b7981 */ /* 0x000ea2000c1e1900 */
[----:B------:R-:W-:-:S04]  /*0500*/  IMAD.WIDE R22, R13, 0x4, R16 ;  /* 0x000000040d167825 */ /* 0x000fc800078e0210 */
[----:B------:R-:W-:Y:S01]  /*0510*/  IMAD.WIDE R24, R14, 0x4, R18 ;  /* 0x000000040e187825 */ /* 0x000fe200078e0212 */
[----:B--2---:R0:W-:Y:S05]  /*0520*/  STG.E desc[UR6][R22.64], R27 ;  /* 0x0000001b16007986 */ /* 0x0041ea000c101906 */
[----:B------:R-:W2:Y:S01]  /*0530*/  LDG.E R25, desc[UR6][R24.64] ;  /* 0x0000000618197981 */ /* 0x000ea2000c1e1900 */
[----:B0-----:R-:W-:-:S04]  /*0540*/  IMAD.WIDE R26, R6, 0x4, R16 ;  /* 0x00000004061a7825 */ /* 0x001fc800078e0210 */
[----:B------:R-:W-:Y:S01]  /*0550*/  IMAD.WIDE R22, R15, 0x4, R18 ;  /* 0x000000040f167825 */ /* 0x000fe200078e0212 */
[----:B--2---:R-:W-:Y:S04]  /*0560*/  STG.E desc[UR6][R26.64], R25 ;  /* 0x000000191a007986 */ /* 0x004fe8000c101906 */
[----:B------:R-:W2:Y:S01]  /*0570*/  LDG.E R36, desc[UR6][R22.64] ;  /* 0x0000000616247981 */ /* 0x000ea2000c1e1900 */
[----:B------:R-:W-:-:S04]  /*0580*/  IMAD.WIDE R20, R7, 0x4, R16 ;  /* 0x0000000407147825 */ /* 0x000fc800078e0210 */
[--C-:B------:R-:W-:Y:S01]  /*0590*/  IMAD.WIDE R28, R31, 0x4, R18.reuse ;  /* 0x000000041f1c7825 */ /* 0x100fe200078e0212 */
[----:B--2---:R0:W-:Y:S05]  /*05a0*/  STG.E desc[UR6][R20.64], R36 ;  /* 0x0000002414007986 */ /* 0x0041ea000c101906 */
[----:B------:R-:W2:Y:S01]  /*05b0*/  LDG.E R29, desc[UR6][R28.64] ;  /* 0x000000061c1d7981 */ /* 0x000ea2000c1e1900 */
[----:B------:R-:W-:-:S04]  /*05c0*/  IMAD.WIDE R22, R33, 0x4, R18 ;  /* 0x0000000421167825 */ /* 0x000fc800078e0212 */
[----:B0-----:R-:W-:-:S05]  /*05d0*/  IMAD.WIDE R20, R8, 0x4, R16 ;  /* 0x0000000408147825 */ /* 0x001fca00078e0210 */
[----:B--2---:R0:W-:Y:S04]  /*05e0*/  STG.E desc[UR6][R20.64], R29 ;  /* 0x0000001d14007986 */ /* 0x0041e8000c101906 */
[----:B------:R-:W2:Y:S01]  /*05f0*/  LDG.E R28, desc[UR6][R22.64] ;  /* 0x00000006161c7981 */ /* 0x000ea2000c1e1900 */
[----:B------:R-:W-:-:S04]  /*0600*/  IMAD.WIDE R24, R9, 0x4, R16 ;  /* 0x0000000409187825 */ /* 0x000fc800078e0210 */
[----:B------:R-:W-:Y:S01]  /*0610*/  IMAD.WIDE R26, R35, 0x4, R18 ;  /* 0x00000004231a7825 */ /* 0x000fe200078e0212 */
[----:B--2---:R1:W-:Y:S05]  /*0620*/  STG.E desc[UR6][R24.64], R28 ;  /* 0x0000001c18007986 */ /* 0x0043ea000c101906 */
[----:B------:R-:W2:Y:S01]  /*0630*/  LDG.E R27, desc[UR6][R26.64] ;  /* 0x000000061a1b7981 */ /* 0x000ea2000c1e1900 */
[----:B------:R-:W-:-:S04]  /*0640*/  IMAD.WIDE R22, R10, 0x4, R16 ;  /* 0x000000040a167825 */ /* 0x000fc800078e0210 */
[----:B------:R-:W-:Y:S01]  /*0650*/  IMAD.WIDE R18, R37, 0x4, R18 ;  /* 0x0000000425127825 */ /* 0x000fe200078e0212 */
[----:B------:R-:W-:-:S04]  /*0660*/  IADD3 R34, PT, PT, R34, 0x8, RZ ;  /* 0x0000000822227810 */ /* 0x000fc80007ffe0ff */
[----:B------:R-:W-:Y:S01]  /*0670*/  ISETP.NE.AND P0, PT, R34, RZ, PT ;  /* 0x000000ff2200720c */ /* 0x000fe20003f05270 */
[----:B--2---:R1:W-:Y:S04]  /*0680*/  STG.E desc[UR6][R22.64], R27 ;  /* 0x0000001b16007986 */ /* 0x0043e8000c101906 */
[----:B------:R-:W2:Y:S01]  /*0690*/  LDG.E R19, desc[UR6][R18.64] ;  /* 0x0000000612137981 */ /* 0x000ea2000c1e1900 */
[----:B------:R-:W-:-:S04]  /*06a0*/  IMAD.WIDE R16, R11, 0x4, R16 ;  /* 0x000000040b107825 */ /* 0x000fc800078e0210 */
[----:B------:R-:W-:Y:S02]  /*06b0*/  IMAD R36, R0, UR8, RZ ;  /* 0x0000000800247c24 */ /* 0x000fe4000f8e02ff */
[----:B0-----:R-:W-:-:S03]  /*06c0*/  IMAD R20, R4, UR9, RZ ;  /* 0x0000000904147c24 */ /* 0x001fc6000f8e02ff */
[C---:B------:R-:W-:Y:S02]  /*06d0*/  LEA R32, R36.reuse, R32, 0x3 ;  /* 0x0000002024207211 */ /* 0x040fe400078e18ff */
[C---:B------:R-:W-:Y:S02]  /*06e0*/  LEA R14, R36.reuse, R14, 0x3 ;  /* 0x0000000e240e7211 */ /* 0x040fe400078e18ff */
[C---:B------:R-:W-:Y:S02]  /*06f0*/  LEA R15, R36.reuse, R15, 0x3 ;  /* 0x0000000f240f7211 */ /* 0x040fe400078e18ff */
[C---:B------:R-:W-:Y:S02]  /*0700*/  LEA R31, R36.reuse, R31, 0x3 ;  /* 0x0000001f241f7211 */ /* 0x040fe400078e18ff */
[C---:B------:R-:W-:Y:S02]  /*0710*/  LEA R33, R36.reuse, R33, 0x3 ;  /* 0x0000002124217211 */ /* 0x040fe400078e18ff */
[----:B------:R-:W-:-:S02]  /*0720*/  LEA R35, R36, R35, 0x3 ;  /* 0x0000002324237211 */ /* 0x000fc400078e18ff */
[C---:B------:R-:W-:Y:S02]  /*0730*/  LEA R37, R36.reuse, R37, 0x3 ;  /* 0x0000002524257211 */ /* 0x040fe400078e18ff */
[----:B------:R-:W-:Y:S02]  /*0740*/  LEA R30, R36, R30, 0x3 ;  /* 0x0000001e241e7211 */ /* 0x000fe400078e18ff */
[C---:B------:R-:W-:Y:S02]  /*0750*/  LEA R13, R20.reuse, R13, 0x3 ;  /* 0x0000000d140d7211 */ /* 0x040fe400078e18ff */
[C---:B------:R-:W-:Y:S02]  /*0760*/  LEA R6, R20.reuse, R6, 0x3 ;  /* 0x0000000614067211 */ /* 0x040fe400078e18ff */
[C---:B------:R-:W-:Y:S02]  /*0770*/  LEA R7, R20.reuse, R7, 0x3 ;  /* 0x0000000714077211 */ /* 0x040fe400078e18ff */
[----:B------:R-:W-:-:S02]  /*0780*/  LEA R8, R20, R8, 0x3 ;  /* 0x0000000814087211 */ /* 0x000fc400078e18ff */
[C---:B------:R-:W-:Y:S02]  /*0790*/  LEA R9, R20.reuse, R9, 0x3 ;  /* 0x0000000914097211 */ /* 0x040fe400078e18ff */
[C---:B------:R-:W-:Y:S02]  /*07a0*/  LEA R10, R20.reuse, R10, 0x3 ;  /* 0x0000000a140a7211 */ /* 0x040fe400078e18ff */
[C---:B------:R-:W-:Y:S02]  /*07b0*/  LEA R11, R20.reuse, R11, 0x3 ;  /* 0x0000000b140b7211 */ /* 0x040fe400078e18ff */
[----:B------:R-:W-:Y:S01]  /*07c0*/  LEA R12, R20, R12, 0x3 ;  /* 0x0000000c140c7211 */ /* 0x000fe200078e18ff */
[----:B--2---:R1:W-:Y:S01]  /*07d0*/  STG.E desc[UR6][R16.64], R19 ;  /* 0x0000001310007986 */ /* 0x0043e2000c101906 */
[----:B------:R-:W-:Y:S05]  /*07e0*/  @P0 BRA `(.L_x_1) ;  /* 0xfffffffc00240947 */ /* 0x000fea000383ffff */
[----:B------:R-:W-:-:S07]  /*07f0*/  LOP3.LUT R8, R5, 0x7ffffff8, RZ, 0xc0, !PT ;  /* 0x7ffffff805087812 */ /* 0x000fce00078ec0ff */
.L_x_0:
[----:B------:R-:W-:-:S13]  /*0800*/  LOP3.LUT P0, R6, R5, 0x7, RZ, 0xc0, !PT ;  /* 0x0000000705067812 */ /* 0x000fda000780c0ff */
[----:B0-----:R-:W-:Y:S05]  /*0810*/  @!P0 EXIT ;  /* 0x000000000000894d */ /* 0x001fea0003800000 */
[----:B------:R-:W0:Y:S01]  /*0820*/  LDCU.64 UR4, c[0x0][0x3b0] ;  /* 0x00007600ff0477ac */ /* 0x000e220008000a00 */
[----:B------:R-:W-:Y:S02]  /*0830*/  ISETP.GE.U32.AND P0, PT, R6, 0x4, PT ;  /* 0x000000040600780c */ /* 0x000fe40003f06070 */
[----:B-1----:R-:W-:-:S04]  /*0840*/  LOP3.LUT R22, R5, 0x3, RZ, 0xc0, !PT ;  /* 0x0000000305167812 */ /* 0x002fc800078ec0ff */
[----:B------:R-:W-:Y:S02]  /*0850*/  ISETP.NE.AND P1, PT, R22, RZ, PT ;  /* 0x000000ff1600720c */ /* 0x000fe40003f25270 */
[----:B0-----:R-:W-:Y:S02]  /*0860*/  IADD3 R6, PT, PT, R2, UR5, RZ ;  /* 0x0000000502067c10 */ /* 0x001fe4000fffe0ff */
[----:B------:R-:W-:-:S03]  /*0870*/  IADD3 R7, PT, PT, R3, UR4, RZ ;  /* 0x0000000403077c10 */ /* 0x000fc6000fffe0ff */
[----:B------:R-:W-:Y:S06]  /*0880*/  @!P0 BRA `(.L_x_2) ;  /* 0x0000000000948947 */ /* 0x000fec0003800000 */
[----:B------:R-:W0:Y:S01]  /*0890*/  LDC.64 R10, c[0x0][0x398] ;  /* 0x0000e600ff0a7b82 */ /* 0x000e220000000a00 */
[----:B------:R-:W-:Y:S01]  /*08a0*/  IMAD R17, R8, R0, R3 ;  /* 0x0000000008117224 */ /* 0x000fe200078e0203 */
[----:B------:R-:W1:Y:S03]  /*08b0*/  LDCU UR4, c[0x0][0x3ac] ;  /* 0x00007580ff0477ac */ /* 0x000e660008000800 */
[----:B------:R-:W-:-:S03]  /*08c0*/  IMAD R15, R17, UR8, R2 ;  /* 0x00000008110f7c24 */ /* 0x000fc6000f8e0202 */
[----:B------:R-:W2:Y:S01]  /*08d0*/  LDC.64 R12, c[0x0][0x380] ;  /* 0x0000e000ff0c7b82 */ /* 0x000ea20000000a00 */
[----:B0-----:R-:W-:-:S05]  /*08e0*/  IMAD.WIDE R14, R15, 0x4, R10 ;  /* 0x000000040f0e7825 */ /* 0x001fca00078e020a */
[----:B------:R-:W3:Y:S01]  /*08f0*/  LDG.E R23, desc[UR6][R14.64] ;  /* 0x000000060e177981 */ /* 0x000ee2000c1e1900 */
[----:B-1----:R-:W-:Y:S02]  /*0900*/  IADD3 R9, PT, PT, R8, UR4, RZ ;  /* 0x0000000408097c10 */ /* 0x002fe4000fffe0ff */
[----:B------:R-:W-:-:S03]  /*0910*/  IADD3 R21, PT, PT, R17, R0, RZ ;  /* 0x0000000011157210 */ /* 0x000fc60007ffe0ff */
[----:B------:R-:W-:Y:S02]  /*0920*/  IMAD R9, R9, R4, R7 ;  /* 0x0000000409097224 */ /* 0x000fe400078e0207 */
[----:B------:R-:W-:Y:S02]  /*0930*/  IMAD R19, R21, UR8, R2 ;  /* 0x0000000815137c24 */ /* 0x000fe4000f8e0202 */
[----:B------:R-:W-:Y:S02]  /*0940*/  IMAD R17, R9, UR9, R6 ;  /* 0x0000000909117c24 */ /* 0x000fe4000f8e0206 */
[----:B------:R-:W-:-:S04]  /*0950*/  IMAD.WIDE R18, R19, 0x4, R10 ;  /* 0x0000000413127825 */ /* 0x000fc800078e020a */
[----:B--2---:R-:W-:-:S05]  /*0960*/  IMAD.WIDE R16, R17, 0x4, R12 ;  /* 0x0000000411107825 */ /* 0x004fca00078e020c */
[----:B---3--:R0:W-:Y:S04]  /*0970*/  STG.E desc[UR6][R16.64], R23 ;  /* 0x0000001710007986 */ /* 0x0081e8000c101906 */
[----:B------:R-:W2:Y:S01]  /*0980*/  LDG.E R19, desc[UR6][R18.64] ;  /* 0x0000000612137981 */ /* 0x000ea2000c1e1900 */
[----:B------:R-:W-:Y:S02]  /*0990*/  IADD3 R9, PT, PT, R9, R4, RZ ;  /* 0x0000000409097210 */ /* 0x000fe40007ffe0ff */
[----:B------:R-:W-:-:S03]  /*09a0*/  IADD3 R25, PT, PT, R21, R0, RZ ;  /* 0x0000000015197210 */ /* 0x000fc60007ffe0ff */
[----:B------:R-:W-:Y:S02]  /*09b0*/  IMAD R15, R9, UR9, R6 ;  /* 0x00000009090f7c24 */ /* 0x000fe4000f8e0206 */
[----:B------:R-:W-:Y:S02]  /*09c0*/  IMAD R21, R25, UR8, R2 ;  /* 0x0000000819157c24 */ /* 0x000fe4000f8e0202 */
[----:B------:R-:W-:-:S04]  /*09d0*/  IMAD.WIDE R14, R15, 0x4, R12 ;  /* 0x000000040f0e7825 */ /* 0x000fc800078e020c */
[----:B------:R-:W-:Y:S01]  /*09e0*/  IMAD.WIDE R20, R21, 0x4, R10 ;  /* 0x0000000415147825 */ /* 0x000fe200078e020a */
[----:B--2---:R1:W-:Y:S05]  /*09f0*/  STG.E desc[UR6][R14.64], R19 ;  /* 0x000000130e007986 */ /* 0x0043ea000c101906 */
[----:B------:R-:W2:Y:S01]  /*0a00*/  LDG.E R21, desc[UR6][R20.64] ;  /* 0x0000000614157981 */ /* 0x000ea2000c1e1900 */
[----:B------:R-:W-:Y:S02]  /*0a10*/  IADD3 R9, PT, PT, R9, R4, RZ ;  /* 0x0000000409097210 */ /* 0x000fe40007ffe0ff */
[----:B------:R-:W-:-:S03]  /*0a20*/  IADD3 R25, PT, PT, R25, R0, RZ ;  /* 0x0000000019197210 */ /* 0x000fc60007ffe0ff */
[----:B0-----:R-:W-:Y:S02]  /*0a30*/  IMAD R17, R9, UR9, R6 ;  /* 0x0000000909117c24 */ /* 0x001fe4000f8e0206 */
[----:B------:R-:W-:Y:S02]  /*0a40*/  IMAD R25, R25, UR8, R2 ;  /* 0x0000000819197c24 */ /* 0x000fe4000f8e0202 */
[----:B------:R-:W-:-:S04]  /*0a50*/  IMAD.WIDE R16, R17, 0x4, R12 ;  /* 0x0000000411107825 */ /* 0x000fc800078e020c */
[----:B------:R-:W-:Y:S01]  /*0a60*/  IMAD.WIDE R10, R25, 0x4, R10 ;  /* 0x00000004190a7825 */ /* 0x000fe200078e020a */
[----:B--2---:R1:W-:Y:S05]  /*0a70*/  STG.E desc[UR6][R16.64], R21 ;  /* 0x0000001510007986 */ /* 0x0043ea000c101906 */
[----:B------:R-:W2:Y:S01]  /*0a80*/  LDG.E R11, desc[UR6][R10.64] ;  /* 0x000000060a0b7981 */ /* 0x000ea2000c1e1900 */
[----:B------:R-:W-:Y:S02]  /*0a90*/  IADD3 R9, PT, PT, R9, R4, RZ ;  /* 0x0000000409097210 */ /* 0x000fe40007ffe0ff */
[----:B------:R-:W-:-:S03]  /*0aa0*/  IADD3 R8, PT, PT, R8, 0x4, RZ ;  /* 0x0000000408087810 */ /* 0x000fc60007ffe0ff */
[----:B------:R-:W-:-:S04]  /*0ab0*/  IMAD R9, R9, UR9, R6 ;  /* 0x0000000909097c24 */ /* 0x000fc8000f8e0206 */
[----:B------:R-:W-:-:S05]  /*0ac0*/  IMAD.WIDE R12, R9, 0x4, R12 ;  /* 0x00000004090c7825 */ /* 0x000fca00078e020c */
[----:B--2---:R1:W-:Y:S02]  /*0ad0*/  STG.E desc[UR6][R12.64], R11 ;  /* 0x0000000b0c007986 */ /* 0x0043e4000c101906 */
.L_x_2:
[----:B------:R-:W-:Y:S05]  /*0ae0*/  @!P1 EXIT ;  /* 0x000000000000994d */ /* 0x000fea0003800000 */
[----:B------:R-:W-:Y:S02]  /*0af0*/  ISETP.NE.AND P0, PT, R22, 0x1, PT ;  /* 0x000000011600780c */ /* 0x000fe40003f05270 */
[----:B------:R-:W-:-:S04]  /*0b00*/  LOP3.LUT R5, R5, 0x1, RZ, 0xc0, !PT ;  /* 0x0000000105057812 */ /* 0x000fc800078ec0ff */
[----:B------:R-:W-:-:S07]  /*0b10*/  ISETP.NE.U32.AND P1, PT, R5, 0x1, PT ;  /* 0x000000010500780c */ /* 0x000fce0003f25070 */
[----:B------:R-:W-:Y:S06]  /*0b20*/  @!P0 BRA `(.L_x_3) ;  /* 0x0000000000548947 */ /* 0x000fec0003800000 */
[----:B-1----:R-:W0:Y:S01]  /*0b30*/  LDC.64 R12, c[0x0][0x398] ;  /* 0x0000e600ff0c7b82 */ /* 0x002e220000000a00 */
[----:B------:R-:W-:Y:S01]  /*0b40*/  IMAD R9, R8, R0, R3 ;  /* 0x0000000008097224 */ /* 0x000fe200078e0203 */
[----:B------:R-:W1:Y:S03]  /*0b50*/  LDCU UR4, c[0x0][0x3ac] ;  /* 0x00007580ff0477ac */ /* 0x000e660008000800 */
[----:B------:R-:W-:-:S03]  /*0b60*/  IMAD R15, R9, UR8, R2 ;  /* 0x00000008090f7c24 */ /* 0x000fc6000f8e0202 */
[----:B------:R-:W2:Y:S01]  /*0b70*/  LDC.64 R10, c[0x0][0x380] ;  /* 0x0000e000ff0a7b82 */ /* 0x000ea20000000a00 */
[----:B0-----:R-:W-:-:S06]  /*0b80*/  IMAD.WIDE R14, R15, 0x4, R12 ;  /* 0x000000040f0e7825 */ /* 0x001fcc00078e020c */
        /* <DEDUP_REMOVED lines=11> */
[----:B------:R-:W-:-:S03]  /*0c40*/  IADD3 R8, PT, PT, R8, 0x2, RZ ;  /* 0x0000000208087810 */ /* 0x000fc60007ffe0ff */
[----:B------:R-:W-:-:S04]  /*0c50*/  IMAD R5, R5, UR9, R6 ;  /* 0x0000000905057c24 */ /* 0x000fc8000f8e0206 */
[----:B------:R-:W-:-:S05]  /*0c60*/  IMAD.WIDE R10, R5, 0x4, R10 ;  /* 0x00000004050a7825 */ /* 0x000fca00078e020a */
[----:B--2---:R0:W-:Y:S02]  /*0c70*/  STG.E desc[UR6][R10.64], R13 ;  /* 0x0000000d0a007986 */ /* 0x0041e4000c101906 */
.L_x_3:
[----:B------:R-:W-:Y:S05]  /*0c80*/  @P1 EXIT ;  /* 0x000000000000194d */ /* 0x000fea0003800000 */
[----:B01----:R-:W0:Y:S01]  /*0c90*/  LDC.64 R10, c[0x0][0x398] ;  /* 0x0000e600ff0a7b82 */ /* 0x003e220000000a00 */
[----:B------:R-:W-:Y:S01]  /*0ca0*/  IMAD R3, R8, R0, R3 ;  /* 0x0000000008037224 */ /* 0x000fe200078e0203 */
[----:B------:R-:W1:Y:S03]  /*0cb0*/  LDCU UR4, c[0x0][0x3ac] ;  /* 0x00007580ff0477ac */ /* 0x000e660008000800 */
[----:B------:R-:W-:-:S04]  /*0cc0*/  IMAD R3, R3, UR8, R2 ;  /* 0x0000000803037c24 */ /* 0x000fc8000f8e0202 */
[----:B0-----:R-:W-:Y:S02]  /*0cd0*/  IMAD.WIDE R2, R3, 0x4, R10 ;  /* 0x0000000403027825 */ /* 0x001fe400078e020a */
[----:B------:R-:W0:Y:S04]  /*0ce0*/  LDC.64 R10, c[0x0][0x380] ;  /* 0x0000e000ff0a7b82 */ /* 0x000e280000000a00 */
[----:B------:R-:W2:Y:S01]  /*0cf0*/  LDG.E R3, desc[UR6][R2.64] ;  /* 0x0000000602037981 */ /* 0x000ea2000c1e1900 */
[----:B-1----:R-:W-:-:S05]  /*0d00*/  IADD3 R8, PT, PT, R8, UR4, RZ ;  /* 0x0000000408087c10 */ /* 0x002fca000fffe0ff */
[----:B------:R-:W-:-:S04]  /*0d10*/  IMAD R7, R8, R4, R7 ;  /* 0x0000000408077224 */ /* 0x000fc800078e0207 */
[----:B------:R-:W-:-:S04]  /*0d20*/  IMAD R5, R7, UR9, R6 ;  /* 0x0000000907057c24 */ /* 0x000fc8000f8e0206 */
[----:B0-----:R-:W-:-:S05]  /*0d30*/  IMAD.WIDE R4, R5, 0x4, R10 ;  /* 0x0000000405047825 */ /* 0x001fca00078e020a */
[----:B--2---:R-:W-:Y:S01]  /*0d40*/  STG.E desc[UR6][R4.64], R3 ;  /* 0x0000000304007986 */ /* 0x004fe2000c101906 */
[----:B------:R-:W-:Y:S05]  /*0d50*/  EXIT ;  /* 0x000000000000794d */ /* 0x000fea0003800000 */
.L_x_4:
[----:B------:R-:W-:-:S00]  /*0d60*/  BRA `(.L_x_4) ;  /* 0xfffffffc00fc7947 */ /* 0x000fc0000383ffff */
[----:B------:R-:W-:-:S00]  /*0d70*/  NOP ;  /* 0x0000000000007918 */ /* 0x000fc00000000000 */
        /* <DEDUP_REMOVED lines=8> */
.L_x_5:


//--------------------- .nv.shared.reserved.0     --------------------------
	.section	.nv.shared.reserved.0,"aw",@nobits
	.weak		__nv_reservedSMEM_offset_0_alias
	.size		__nv_reservedSMEM_offset_0_alias, 0, 64
	.other		__nv_reservedSMEM_offset_0_alias,@"STO_CUDA_RESERVED_SHARED STV_DEFAULT"
__nv_reservedSMEM_offset_0_alias:
	.zero		0
	.zero		64


//--------------------- .nv.constant0.copypad     --------------------------
	.section	.nv.constant0.copypad,"a",@progbits
	.sectionflags	@""
	.align	4
.nv.constant0.copypad:
	.zero		952


//--------------------- SYMBOLS --------------------------

	.type		.nv.reservedSmem.offset0,@object
	.size		.nv.reservedSmem.offset0,0x4
